	.headerflags	@"EF_CUDA_TEXMODE_UNIFIED EF_CUDA_64BIT_ADDRESS EF_CUDA_ACCELERATORS EF_CUDA_SM90 EF_CUDA_VIRTUAL_SM(EF_CUDA_SM90)"
	.elftype	@"ET_EXEC"


//--------------------- .nv.info                  --------------------------
	.section	.nv.info,"",@"SHT_CUDA_INFO"
	.align	4


	//----- nvinfo : EIATTR_REGCOUNT
	.align		4
        /*0000*/ 	.byte	0x04, 0x2f
        /*0002*/ 	.short	(.L_2 - .L_1)
	.align		4
.L_1:
        /*0004*/ 	.word	index@(triton_poi_fused_add_mean_mul_pow_rsqrt_0)
        /*0008*/ 	.word	0x0000001a


	//----- nvinfo : EIATTR_MIN_STACK_SIZE
	.align		4
.L_2:
        /*000c*/ 	.byte	0x04, 0x12
        /*000e*/ 	.short	(.L_4 - .L_3)
	.align		4
.L_3:
        /*0010*/ 	.word	index@(triton_poi_fused_add_mean_mul_pow_rsqrt_0)
        /*0014*/ 	.word	0x00000000


	//----- nvinfo : EIATTR_FRAME_SIZE
	.align		4
.L_4:
        /*0018*/ 	.byte	0x04, 0x11
        /*001a*/ 	.short	(.L_6 - .L_5)
	.align		4
.L_5:
        /*001c*/ 	.word	index@(triton_poi_fused_add_mean_mul_pow_rsqrt_0)
        /*0020*/ 	.word	0x00000000


	//----- nvinfo : EIATTR_MIN_STACK_SIZE
	.align		4
.L_6:
        /*0024*/ 	.byte	0x04, 0x12
        /*0026*/ 	.short	(.L_8 - .L_7)
	.align		4
.L_7:
        /*0028*/ 	.word	index@(triton_poi_fused_add_mean_mul_pow_rsqrt_0)
        /*002c*/ 	.word	0x00000000
.L_8:


//--------------------- .nv.info.triton_poi_fused_add_mean_mul_pow_rsqrt_0 --------------------------
	.section	.nv.info.triton_poi_fused_add_mean_mul_pow_rsqrt_0,"",@"SHT_CUDA_INFO"
	.sectionflags	@""
	.align	4


	//----- nvinfo : EIATTR_CUDA_API_VERSION
	.align		4
        /*0000*/ 	.byte	0x04, 0x37
        /*0002*/ 	.short	(.L_10 - .L_9)
.L_9:
        /*0004*/ 	.word	0x0000007c


	//----- nvinfo : EIATTR_KPARAM_INFO
	.align		4
.L_10:
        /*0008*/ 	.byte	0x04, 0x17
        /*000a*/ 	.short	(.L_12 - .L_11)
.L_11:
        /*000c*/ 	.word	0x00000000
        /*0010*/ 	.short	0x0002
        /*0012*/ 	.short	0x0010
        /*0014*/ 	.byte	0x00, 0xf0, 0x11, 0x00


	//----- nvinfo : EIATTR_KPARAM_INFO
	.align		4
.L_12:
        /*0018*/ 	.byte	0x04, 0x17
        /*001a*/ 	.short	(.L_14 - .L_13)
.L_13:
        /*001c*/ 	.word	0x00000000
        /*0020*/ 	.short	0x0001
        /*0022*/ 	.short	0x0008
        /*0024*/ 	.byte	0x00, 0xf4, 0x21, 0x00


	//----- nvinfo : EIATTR_KPARAM_INFO
	.align		4
.L_14:
        /*0028*/ 	.byte	0x04, 0x17
        /*002a*/ 	.short	(.L_16 - .L_15)
.L_15:
        /*002c*/ 	.word	0x00000000
        /*0030*/ 	.short	0x0000
        /*0032*/ 	.short	0x0000
        /*0034*/ 	.byte	0x00, 0xf4, 0x21, 0x00


	//----- nvinfo : EIATTR_SPARSE_MMA_MASK
	.align		4
.L_16:
        /*0038*/ 	.byte	0x03, 0x50
        /*003a*/ 	.short	0x0000


	//----- nvinfo : EIATTR_MAXREG_COUNT
	.align		4
        /*003c*/ 	.byte	0x03, 0x1b
        /*003e*/ 	.short	0x00ff


	//----- nvinfo : EIATTR_EXIT_INSTR_OFFSETS
	.align		4
        /*0040*/ 	.byte	0x04, 0x1c
        /*0042*/ 	.short	(.L_18 - .L_17)


	//   ....[0]....
.L_17:
        /*0044*/ 	.word	0x00000330


	//   ....[1]....
        /*0048*/ 	.word	0x00000350


	//----- nvinfo : EIATTR_REQNTID
	.align		4
.L_18:
        /*004c*/ 	.byte	0x04, 0x10
        /*004e*/ 	.short	(.L_20 - .L_19)
.L_19:
        /*0050*/ 	.word	0x00000080
        /*0054*/ 	.word	0x00000001
        /*0058*/ 	.word	0x00000001


	//----- nvinfo : EIATTR_CBANK_PARAM_SIZE
	.align		4
.L_20:
        /*005c*/ 	.byte	0x03, 0x19
        /*005e*/ 	.short	0x0014


	//----- nvinfo : EIATTR_PARAM_CBANK
	.align		4
        /*0060*/ 	.byte	0x04, 0x0a
        /*0062*/ 	.short	(.L_22 - .L_21)
	.align		4
.L_21:
        /*0064*/ 	.word	index@(.nv.constant0.triton_poi_fused_add_mean_mul_pow_rsqrt_0)
        /*0068*/ 	.short	0x0210
        /*006a*/ 	.short	0x0014


	//----- nvinfo : EIATTR_SW_WAR
	.align		4
.L_22:
        /*006c*/ 	.byte	0x04, 0x36
        /*006e*/ 	.short	(.L_24 - .L_23)
.L_23:
        /*0070*/ 	.word	0x00000008
.L_24:


//--------------------- .nv.callgraph             --------------------------
	.section	.nv.callgraph,"",@"SHT_CUDA_CALLGRAPH"
	.align	4
	.sectionentsize	8
	.align		4
        /*0000*/ 	.word	0x00000000
	.align		4
        /*0004*/ 	.word	0xffffffff
	.align		4
        /*0008*/ 	.word	0x00000000
	.align		4
        /*000c*/ 	.word	0xfffffffe
	.align		4
        /*0010*/ 	.word	0x00000000
	.align		4
        /*0014*/ 	.word	0xfffffffd
	.align		4
        /*0018*/ 	.word	0x00000000
	.align		4
        /*001c*/ 	.word	0xfffffffc


//--------------------- .nv.constant4             --------------------------
	.section	.nv.constant4,"a",@progbits
	.align	8
	.align		8
.nv.constant4:
        /*0000*/ 	.dword	_$_str


//--------------------- .text.triton_poi_fused_add_mean_mul_pow_rsqrt_0 --------------------------
	.section	.text.triton_poi_fused_add_mean_mul_pow_rsqrt_0,"ax",@progbits
	.align	128
        .global         triton_poi_fused_add_mean_mul_pow_rsqrt_0
        .type           triton_poi_fused_add_mean_mul_pow_rsqrt_0,@function
        .size           triton_poi_fused_add_mean_mul_pow_rsqrt_0,(.L_x_1 - triton_poi_fused_add_mean_mul_pow_rsqrt_0)
        .other          triton_poi_fused_add_mean_mul_pow_rsqrt_0,@"STO_CUDA_ENTRY STV_DEFAULT"
triton_poi_fused_add_mean_mul_pow_rsqrt_0:
.text.triton_poi_fused_add_mean_mul_pow_rsqrt_0:
[----:B------:R-:W0:Y:S02]  /*0000*/  LDC R1, c[0x0][0x28] ;  /* 0x00000a00ff017b82 */ /* 0x000e240000000800 */
[----:B------:R-:W1:Y:S01]  /*0010*/  S2R R0, SR_TID.X ;  /* 0x0000000000007919 */ /* 0x000e620000002100 */
[----:B------:R-:W2:Y:S01]  /*0020*/  LDC.64 R2, c[0x0][0x210] ;  /* 0x00008400ff027b82 */ /* 0x000ea20000000a00 */
[----:B------:R-:W-:Y:S01]  /*0030*/  CS2R R6, SRZ ;  /* 0x0000000000067805 */ /* 0x000fe2000001ff00 */
[----:B------:R-:W-:Y:S01]  /*0040*/  ULDC.64 UR4, c[0x0][0x208] ;  /* 0x0000820000047ab9 */ /* 0x000fe20000000a00 */
[----:B------:R-:W3:Y:S01]  /*0050*/  S2R R5, SR_CTAID.X ;  /* 0x0000000000057919 */ /* 0x000ee20000002500 */
[----:B------:R-:W-:Y:S02]  /*0060*/  CS2R R8, SRZ ;  /* 0x0000000000087805 */ /* 0x000fe4000001ff00 */
[----:B-1----:R-:W-:Y:S02]  /*0070*/  SHF.L.U32 R0, R0, 0x1, RZ ;  /* 0x0000000100007819 */ /* 0x002fe400000006ff */
[----:B---3--:R-:W-:Y:S02]  /*0080*/  SHF.R.S32.HI R4, RZ, 0x17, R5 ;  /* 0x00000017ff047819 */ /* 0x008fe40000011405 */
[----:B------:R-:W-:-:S02]  /*0090*/  LOP3.LUT R0, R0, 0xfe, RZ, 0xc0, !PT ;  /* 0x000000fe00007812 */ /* 0x000fc400078ec0ff */
[----:B------:R-:W-:Y:S02]  /*00a0*/  SGXT R4, R4, 0x1 ;  /* 0x000000010404781a */ /* 0x000fe40000000200 */
[----:B------:R-:W-:-:S04]  /*00b0*/  LEA R5, R5, R0, 0x8 ;  /* 0x0000000005057211 */ /* 0x000fc800078e40ff */
[CC--:B------:R-:W-:Y:S02]  /*00c0*/  LEA.HI R0, R4.reuse, R5.reuse, RZ, 0x4 ;  /* 0x0000000504007211 */ /* 0x0c0fe400078f20ff */
[-C--:B------:R-:W-:Y:S02]  /*00d0*/  LEA.HI R4, R4, R5.reuse, RZ, 0x6 ;  /* 0x0000000504047211 */ /* 0x080fe400078f30ff */
[----:B------:R-:W-:Y:S02]  /*00e0*/  LOP3.LUT R0, R0, 0xfffffff0, RZ, 0xc0, !PT ;  /* 0xfffffff000007812 */ /* 0x000fe400078ec0ff */
[----:B------:R-:W-:Y:S02]  /*00f0*/  LOP3.LUT R4, R4, 0xffffffc0, RZ, 0xc0, !PT ;  /* 0xffffffc004047812 */ /* 0x000fe400078ec0ff */
[----:B------:R-:W-:Y:S02]  /*0100*/  ISETP.GE.AND P0, PT, R5, 0x100, PT ;  /* 0x000001000500780c */ /* 0x000fe40003f06270 */
[----:B------:R-:W-:-:S04]  /*0110*/  IADD3 R13, R4, R5, -R0 ;  /* 0x00000005040d7210 */ /* 0x000fc80007ffe800 */
[----:B------:R-:W-:Y:S01]  /*0120*/  IADD3 R15, R13, 0x10, RZ ;  /* 0x000000100d0f7810 */ /* 0x000fe20007ffe0ff */
[----:B--2---:R-:W-:Y:S01]  /*0130*/  IMAD.WIDE R16, R13, 0x4, R2 ;  /* 0x000000040d107825 */ /* 0x004fe200078e0202 */
[----:B------:R-:W-:-:S03]  /*0140*/  IADD3 R19, R13, 0x20, RZ ;  /* 0x000000200d137810 */ /* 0x000fc60007ffe0ff */
[--C-:B------:R-:W-:Y:S01]  /*0150*/  IMAD.WIDE R14, R15, 0x4, R2.reuse ;  /* 0x000000040f0e7825 */ /* 0x100fe200078e0202 */
[----:B------:R-:W-:Y:S02]  /*0160*/  CS2R R10, SRZ ;  /* 0x00000000000a7805 */ /* 0x000fe4000001ff00 */
[----:B------:R-:W-:Y:S01]  /*0170*/  IADD3 R21, R13, 0x30, RZ ;  /* 0x000000300d157810 */ /* 0x000fe20007ffe0ff */
[----:B------:R-:W2:Y:S01]  /*0180*/  @!P0 LDG.E.EL.64 R8, desc[UR4][R16.64] ;  /* 0x0000000410088981 */ /* 0x000ea2000c2e1b00 */
[----:B------:R-:W-:-:S03]  /*0190*/  IMAD.WIDE R18, R19, 0x4, R2 ;  /* 0x0000000413127825 */ /* 0x000fc600078e0202 */
[----:B------:R1:W3:Y:S01]  /*01a0*/  @!P0 LDG.E.EL.64 R6, desc[UR4][R14.64] ;  /* 0x000000040e068981 */ /* 0x0002e2000c2e1b00 */
[----:B------:R-:W-:Y:S01]  /*01b0*/  CS2R R12, SRZ ;  /* 0x00000000000c7805 */ /* 0x000fe2000001ff00 */
[--C-:B------:R-:W-:Y:S02]  /*01c0*/  IMAD.WIDE R20, R21, 0x4, R2.reuse ;  /* 0x0000000415147825 */ /* 0x100fe400078e0202 */
[----:B------:R-:W4:Y:S04]  /*01d0*/  @!P0 LDG.E.EL.64 R10, desc[UR4][R18.64] ;  /* 0x00000004120a8981 */ /* 0x000f28000c2e1b00 */
[----:B------:R-:W5:Y:S01]  /*01e0*/  @!P0 LDG.E.EL.64 R12, desc[UR4][R20.64] ;  /* 0x00000004140c8981 */ /* 0x000f62000c2e1b00 */
[----:B------:R-:W-:Y:S01]  /*01f0*/  IMAD.WIDE R2, R5, 0x4, R2 ;  /* 0x0000000405027825 */ /* 0x000fe200078e0202 */
[----:B-1----:R-:W-:-:S06]  /*0200*/  CS2R R14, SRZ ;  /* 0x00000000000e7805 */ /* 0x002fcc000001ff00 */
[----:B------:R1:W5:Y:S01]  /*0210*/  @!P0 LDG.E.64 R14, desc[UR4][R2.64] ;  /* 0x00000004020e8981 */ /* 0x000362000c1e1b00 */
[----:B------:R-:W-:Y:S01]  /*0220*/  HFMA2.MMA R4, -RZ, RZ, 1.625, 0 ;  /* 0x3e800000ff047435 */ /* 0x000fe200000001ff */
[----:B---3--:R-:W-:Y:S01]  /*0230*/  FMUL R23, R6, R6 ;  /* 0x0000000606177220 */ /* 0x008fe20000400000 */
[----:B------:R-:W-:Y:S02]  /*0240*/  FMUL R0, R7, R7 ;  /* 0x0000000707007220 */ /* 0x000fe40000400000 */
[----:B------:R-:W1:Y:S01]  /*0250*/  LDC.64 R6, c[0x0][0x218] ;  /* 0x00008600ff067b82 */ /* 0x000e620000000a00 */
[----:B--2---:R-:W-:Y:S01]  /*0260*/  FFMA R23, R8, R8, R23 ;  /* 0x0000000808177223 */ /* 0x004fe20000000017 */
[----:B------:R-:W-:-:S03]  /*0270*/  FFMA R0, R9, R9, R0 ;  /* 0x0000000909007223 */ /* 0x000fc60000000000 */
[----:B----4-:R-:W-:Y:S01]  /*0280*/  FFMA R23, R10, R10, R23 ;  /* 0x0000000a0a177223 */ /* 0x010fe20000000017 */
[----:B------:R-:W-:-:S03]  /*0290*/  FFMA R0, R11, R11, R0 ;  /* 0x0000000b0b007223 */ /* 0x000fc60000000000 */
[----:B-----5:R-:W-:Y:S01]  /*02a0*/  FFMA R23, R12, R12, R23 ;  /* 0x0000000c0c177223 */ /* 0x020fe20000000017 */
[----:B------:R-:W-:-:S03]  /*02b0*/  FFMA R0, R13, R13, R0 ;  /* 0x0000000d0d007223 */ /* 0x000fc60000000000 */
[-C--:B------:R-:W-:Y:S01]  /*02c0*/  FFMA R23, R23, R4.reuse, 9.9999999392252902908e-09 ;  /* 0x322bcc7717177423 */ /* 0x080fe20000000004 */
[----:B------:R-:W-:-:S05]  /*02d0*/  FFMA R0, R0, R4, 9.9999999392252902908e-09 ;  /* 0x322bcc7700007423 */ /* 0x000fca0000000004 */
[----:B------:R-:W2:Y:S08]  /*02e0*/  MUFU.RSQ R23, R23 ;  /* 0x0000001700177308 */ /* 0x000eb00000001400 */
[----:B------:R-:W3:Y:S01]  /*02f0*/  MUFU.RSQ R0, R0 ;  /* 0x0000000000007308 */ /* 0x000ee20000001400 */
[----:B-1----:R-:W-:-:S04]  /*0300*/  IMAD.WIDE R2, R5, 0x4, R6 ;  /* 0x0000000405027825 */ /* 0x002fc800078e0206 */
[----:B--2---:R-:W-:Y:S01]  /*0310*/  FMUL R14, R23, R14 ;  /* 0x0000000e170e7220 */ /* 0x004fe20000400000 */
[----:B---3--:R-:W-:Y:S01]  /*0320*/  FMUL R15, R0, R15 ;  /* 0x0000000f000f7220 */ /* 0x008fe20000400000 */
[----:B------:R-:W-:Y:S06]  /*0330*/  @P0 EXIT ;  /* 0x000000000000094d */ /* 0x000fec0003800000 */
[----:B------:R-:W-:Y:S01]  /*0340*/  STG.E.64 desc[UR4][R2.64], R14 ;  /* 0x0000000e02007986 */ /* 0x000fe2000c101b04 */
[----:B------:R-:W-:Y:S05]  /*0350*/  EXIT ;  /* 0x000000000000794d */ /* 0x000fea0003800000 */
.L_x_0:
[----:B------:R-:W-:-:S00]  /*0360*/  BRA `(.L_x_0) ;  /* 0xfffffffc00fc7947 */ /* 0x000fc0000383ffff */
[----:B------:R-:W-:-:S00]  /*0370*/  NOP ;  /* 0x0000000000007918 */ /* 0x000fc00000000000 */
        /* <DEDUP_REMOVED lines=8> */
.L_x_1:


//--------------------- .nv.global.init           --------------------------
	.section	.nv.global.init,"aw",@progbits
.nv.global.init:
	.type		_$_str,@object
	.size		_$_str,(.L_0 - _$_str)
_$_str:
        /*0000*/ 	.byte	0x5f, 0x5f, 0x43, 0x55, 0x44, 0x41, 0x5f, 0x46, 0x54, 0x5a, 0x00
.L_0:


//--------------------- .nv.constant0.triton_poi_fused_add_mean_mul_pow_rsqrt_0 --------------------------
	.section	.nv.constant0.triton_poi_fused_add_mean_mul_pow_rsqrt_0,"a",@progbits
	.sectionflags	@""
	.align	4
.nv.constant0.triton_poi_fused_add_mean_mul_pow_rsqrt_0:
	.zero		548
